//
// Generated by NVIDIA NVVM Compiler
//
// Compiler Build ID: CL-36424714
// Cuda compilation tools, release 13.0, V13.0.88
// Based on NVVM 20.0.0
//

.version 9.0
.target sm_100
.address_size 64

	// .globl	_Z4fastPi

.visible .entry _Z4fastPi(
	.param .u64 .ptr .align 1 _Z4fastPi_param_0
)
{
	.reg .pred 	%p<2>;
	.reg .b64 	%rd<5>;

	// begin inline asm
	mov.u64 	%rd2, %clock64;
	// end inline asm
$L__BB0_1:
	// begin inline asm
	mov.u64 	%rd3, %clock64;
	// end inline asm
	sub.s64 	%rd4, %rd3, %rd2;
	setp.lt.u64 	%p1, %rd4, 100000000;
	@%p1 bra 	$L__BB0_1;
	ret;

}
	// .globl	_Z4slowPi
.visible .entry _Z4slowPi(
	.param .u64 .ptr .align 1 _Z4slowPi_param_0
)
{
	.reg .pred 	%p<2>;
	.reg .b64 	%rd<5>;

	// begin inline asm
	mov.u64 	%rd2, %clock64;
	// end inline asm
$L__BB1_1:
	// begin inline asm
	mov.u64 	%rd3, %clock64;
	// end inline asm
	sub.s64 	%rd4, %rd3, %rd2;
	setp.lt.u64 	%p1, %rd4, 1000000000;
	@%p1 bra 	$L__BB1_1;
	ret;

}


// ===== COMPILED SASS (sm_100) =====

	.target	sm_100

	.elftype	@"ET_EXEC"


//--------------------- .note.nv.tkinfo           --------------------------
	.section	.note.nv.tkinfo,"",@"SHT_NOTE"
	.sectionflags	@"SHF_NOTE_NV_TKINFO"
	.tkinfo
        /*0018*/ 	.word	0x00000002
        /*0030*/ 	.string	""
        /*0030*/ 	.string	"ptxas"
        /*0030*/ 	.string	"Cuda compilation tools, release 13.0, V13.0.88"
        /*0030*/ 	.string	"Build cuda_13.0.r13.0/compiler.36424714_0"
        /*0030*/ 	.string	"-arch sm_100 -m 64 "



//--------------------- .note.nv.cuinfo           --------------------------
	.section	.note.nv.cuinfo,"",@"SHT_NOTE"
	.sectionflags	@"SHF_NOTE_NV_CUINFO"
        /*0018*/ 	.short	0x0002
        /*001a*/ 	.short	0x0064
        /*001c*/ 	.short	0x0082
	.zero		2


//--------------------- .nv.info                  --------------------------
	.section	.nv.info,"",@"SHT_CUDA_INFO"
	.align	4


	//----- nvinfo : EIATTR_REGCOUNT
	.align		4
        /*0000*/ 	.byte	0x04, 0x2f
        /*0002*/ 	.short	(.L_1 - .L_0)
	.align		4
.L_0:
        /*0004*/ 	.word	index@(_Z4fastPi)
        /*0008*/ 	.word	0x00000008


	//----- nvinfo : EIATTR_FRAME_SIZE
	.align		4
.L_1:
        /*000c*/ 	.byte	0x04, 0x11
        /*000e*/ 	.short	(.L_3 - .L_2)
	.align		4
.L_2:
        /*0010*/ 	.word	index@(_Z4fastPi)
        /*0014*/ 	.word	0x00000000


	//----- nvinfo : EIATTR_REGCOUNT
	.align		4
.L_3:
        /*0018*/ 	.byte	0x04, 0x2f
        /*001a*/ 	.short	(.L_5 - .L_4)
	.align		4
.L_4:
        /*001c*/ 	.word	index@(_Z4slowPi)
        /*0020*/ 	.word	0x00000008


	//----- nvinfo : EIATTR_FRAME_SIZE
	.align		4
.L_5:
        /*0024*/ 	.byte	0x04, 0x11
        /*0026*/ 	.short	(.L_7 - .L_6)
	.align		4
.L_6:
        /*0028*/ 	.word	index@(_Z4slowPi)
        /*002c*/ 	.word	0x00000000


	//----- nvinfo : EIATTR_MIN_STACK_SIZE
	.align		4
.L_7:
        /*0030*/ 	.byte	0x04, 0x12
        /*0032*/ 	.short	(.L_9 - .L_8)
	.align		4
.L_8:
        /*0034*/ 	.word	index@(_Z4slowPi)
        /*0038*/ 	.word	0x00000000


	//----- nvinfo : EIATTR_MIN_STACK_SIZE
	.align		4
.L_9:
        /*003c*/ 	.byte	0x04, 0x12
        /*003e*/ 	.short	(.L_11 - .L_10)
	.align		4
.L_10:
        /*0040*/ 	.word	index@(_Z4fastPi)
        /*0044*/ 	.word	0x00000000
.L_11:


//--------------------- .nv.compat                --------------------------
	.section	.nv.compat,"",@"SHT_CUDA_COMPAT_INFO"
	.align	4
        /*0000*/ 	.byte	0x02, 0x09, 0x00, 0x00, 0x02, 0x02, 0x01, 0x00, 0x02, 0x05, 0x05, 0x00, 0x03, 0x07, 0x01, 0x01
        /*0010*/ 	.byte	0x02, 0x03, 0x00, 0x00, 0x02, 0x06, 0x01, 0x00, 0x04, 0x0b, 0x08, 0x00, 0x09, 0x00, 0x00, 0x00
        /*0020*/ 	.byte	0x00, 0x00, 0x00, 0x00


//--------------------- .nv.info._Z4slowPi        --------------------------
	.section	.nv.info._Z4slowPi,"",@"SHT_CUDA_INFO"
	.sectionflags	@""
	.align	4


	//----- nvinfo : EIATTR_CUDA_API_VERSION
	.align		4
        /*0000*/ 	.byte	0x04, 0x37
        /*0002*/ 	.short	(.L_13 - .L_12)
.L_12:
        /*0004*/ 	.word	0x00000082


	//----- nvinfo : EIATTR_KPARAM_INFO
	.align		4
.L_13:
        /*0008*/ 	.byte	0x04, 0x17
        /*000a*/ 	.short	(.L_15 - .L_14)
.L_14:
        /*000c*/ 	.word	0x00000000
        /*0010*/ 	.short	0x0000
        /*0012*/ 	.short	0x0000
        /*0014*/ 	.byte	0x00, 0xf5, 0x21, 0x00


	//----- nvinfo : EIATTR_SPARSE_MMA_MASK
	.align		4
.L_15:
        /*0018*/ 	.byte	0x03, 0x50
        /*001a*/ 	.short	0x0000


	//----- nvinfo : EIATTR_MAXREG_COUNT
	.align		4
        /*001c*/ 	.byte	0x03, 0x1b
        /*001e*/ 	.short	0x00ff


	//----- nvinfo : EIATTR_MERCURY_ISA_VERSION
	.align		4
        /*0020*/ 	.byte	0x03, 0x5f
        /*0022*/ 	.short	0x0101


	//----- nvinfo : EIATTR_VRC_CTA_INIT_COUNT
	.align		4
        /*0024*/ 	.byte	0x02, 0x4a
	.zero		1
	.zero		1


	//----- nvinfo : EIATTR_EXIT_INSTR_OFFSETS
	.align		4
        /*0028*/ 	.byte	0x04, 0x1c
        /*002a*/ 	.short	(.L_17 - .L_16)


	//   ....[0]....
.L_16:
        /*002c*/ 	.word	0x00000080


	//----- nvinfo : EIATTR_CBANK_PARAM_SIZE
	.align		4
.L_17:
        /*0030*/ 	.byte	0x03, 0x19
        /*0032*/ 	.short	0x0008


	//----- nvinfo : EIATTR_PARAM_CBANK
	.align		4
        /*0034*/ 	.byte	0x04, 0x0a
        /*0036*/ 	.short	(.L_19 - .L_18)
	.align		4
.L_18:
        /*0038*/ 	.word	index@(.nv.constant0._Z4slowPi)
        /*003c*/ 	.short	0x0380
        /*003e*/ 	.short	0x0008


	//----- nvinfo : EIATTR_SW_WAR
	.align		4
.L_19:
        /*0040*/ 	.byte	0x04, 0x36
        /*0042*/ 	.short	(.L_21 - .L_20)
.L_20:
        /*0044*/ 	.word	0x00000008
.L_21:


//--------------------- .nv.info._Z4fastPi        --------------------------
	.section	.nv.info._Z4fastPi,"",@"SHT_CUDA_INFO"
	.sectionflags	@""
	.align	4


	//----- nvinfo : EIATTR_CUDA_API_VERSION
	.align		4
        /*0000*/ 	.byte	0x04, 0x37
        /*0002*/ 	.short	(.L_23 - .L_22)
.L_22:
        /*0004*/ 	.word	0x00000082


	//----- nvinfo : EIATTR_KPARAM_INFO
	.align		4
.L_23:
        /*0008*/ 	.byte	0x04, 0x17
        /*000a*/ 	.short	(.L_25 - .L_24)
.L_24:
        /*000c*/ 	.word	0x00000000
        /*0010*/ 	.short	0x0000
        /*0012*/ 	.short	0x0000
        /*0014*/ 	.byte	0x00, 0xf5, 0x21, 0x00


	//----- nvinfo : EIATTR_SPARSE_MMA_MASK
	.align		4
.L_25:
        /*0018*/ 	.byte	0x03, 0x50
        /*001a*/ 	.short	0x0000


	//----- nvinfo : EIATTR_MAXREG_COUNT
	.align		4
        /*001c*/ 	.byte	0x03, 0x1b
        /*001e*/ 	.short	0x00ff


	//----- nvinfo : EIATTR_MERCURY_ISA_VERSION
	.align		4
        /*0020*/ 	.byte	0x03, 0x5f
        /*0022*/ 	.short	0x0101


	//----- nvinfo : EIATTR_VRC_CTA_INIT_COUNT
	.align		4
        /*0024*/ 	.byte	0x02, 0x4a
	.zero		1
	.zero		1


	//----- nvinfo : EIATTR_EXIT_INSTR_OFFSETS
	.align		4
        /*0028*/ 	.byte	0x04, 0x1c
        /*002a*/ 	.short	(.L_27 - .L_26)


	//   ....[0]....
.L_26:
        /*002c*/ 	.word	0x00000080


	//----- nvinfo : EIATTR_CBANK_PARAM_SIZE
	.align		4
.L_27:
        /*0030*/ 	.byte	0x03, 0x19
        /*0032*/ 	.short	0x0008


	//----- nvinfo : EIATTR_PARAM_CBANK
	.align		4
        /*0034*/ 	.byte	0x04, 0x0a
        /*0036*/ 	.short	(.L_29 - .L_28)
	.align		4
.L_28:
        /*0038*/ 	.word	index@(.nv.constant0._Z4fastPi)
        /*003c*/ 	.short	0x0380
        /*003e*/ 	.short	0x0008


	//----- nvinfo : EIATTR_SW_WAR
	.align		4
.L_29:
        /*0040*/ 	.byte	0x04, 0x36
        /*0042*/ 	.short	(.L_31 - .L_30)
.L_30:
        /*0044*/ 	.word	0x00000008
.L_31:


//--------------------- .nv.callgraph             --------------------------
	.section	.nv.callgraph,"",@"SHT_CUDA_CALLGRAPH"
	.align	4
	.sectionentsize	8
	.align		4
        /*0000*/ 	.word	0x00000000
	.align		4
        /*0004*/ 	.word	0xffffffff
	.align		4
        /*0008*/ 	.word	0x00000000
	.align		4
        /*000c*/ 	.word	0xfffffffe
	.align		4
        /*0010*/ 	.word	0x00000000
	.align		4
        /*0014*/ 	.word	0xfffffffd
	.align		4
        /*0018*/ 	.word	0x00000000
	.align		4
        /*001c*/ 	.word	0xfffffffc


//--------------------- .text._Z4slowPi           --------------------------
	.section	.text._Z4slowPi,"ax",@progbits
	.align	128
        .global         _Z4slowPi
        .type           _Z4slowPi,@function
        .size           _Z4slowPi,(.L_x_4 - _Z4slowPi)
        .other          _Z4slowPi,@"STO_CUDA_ENTRY STV_DEFAULT"
_Z4slowPi:
.text._Z4slowPi:
[----:B------:R-:W-:Y:S01]  /*0000*/  LDC R1, c[0x0][0x37c] ;  /* 0x0000df00ff017b82 */ /* 0x000fe20000000800 */
[----:B------:R-:W-:-:S07]  /*0010*/  CS2R R2, SR_CLOCKLO ;  /* 0x0000000000027805 */ /* 0x000fce0000015000 */
.L_x_0:
[----:B------:R-:W-:-:S06]  /*0020*/  CS2R R4, SR_CLOCKLO ;  /* 0x0000000000047805 */ /* 0x000fcc0000015000 */
[----:B------:R-:W-:-:S05]  /*0030*/  IADD3 R0, P0, PT, -R2, R4, RZ ;  /* 0x0000000402007210 */ /* 0x000fca0007f1e1ff */
[----:B------:R-:W-:Y:S01]  /*0040*/  IMAD.X R4, R5, 0x1, ~R3, P0 ;  /* 0x0000000105047824 */ /* 0x000fe200000e0e03 */
[----:B------:R-:W-:-:S04]  /*0050*/  ISETP.GE.U32.AND P0, PT, R0, 0x3b9aca00, PT ;  /* 0x3b9aca000000780c */ /* 0x000fc80003f06070 */
[----:B------:R-:W-:-:S13]  /*0060*/  ISETP.GE.U32.AND.EX P0, PT, R4, RZ, PT, P0 ;  /* 0x000000ff0400720c */ /* 0x000fda0003f06100 */
[----:B------:R-:W-:Y:S05]  /*0070*/  @!P0 BRA `(.L_x_0) ;  /* 0xfffffffc00e88947 */ /* 0x000fea000383ffff */
[----:B------:R-:W-:Y:S05]  /*0080*/  EXIT ;  /* 0x000000000000794d */ /* 0x000fea0003800000 */
.L_x_1:
[----:B------:R-:W-:-:S00]  /*0090*/  BRA `(.L_x_1) ;  /* 0xfffffffc00fc7947 */ /* 0x000fc0000383ffff */
[----:B------:R-:W-:-:S00]  /*00a0*/  NOP ;  /* 0x0000000000007918 */ /* 0x000fc00000000000 */
        /* <DEDUP_REMOVED lines=13> */
.L_x_4:


//--------------------- .text._Z4fastPi           --------------------------
	.section	.text._Z4fastPi,"ax",@progbits
	.align	128
        .global         _Z4fastPi
        .type           _Z4fastPi,@function
        .size           _Z4fastPi,(.L_x_5 - _Z4fastPi)
        .other          _Z4fastPi,@"STO_CUDA_ENTRY STV_DEFAULT"
_Z4fastPi:
.text._Z4fastPi:
[----:B------:R-:W-:Y:S01]  /*0000*/  LDC R1, c[0x0][0x37c] ;  /* 0x0000df00ff017b82 */ /* 0x000fe20000000800 */
[----:B------:R-:W-:-:S07]  /*0010*/  CS2R R2, SR_CLOCKLO ;  /* 0x0000000000027805 */ /* 0x000fce0000015000 */
.L_x_2:
[----:B------:R-:W-:-:S06]  /*0020*/  CS2R R4, SR_CLOCKLO ;  /* 0x0000000000047805 */ /* 0x000fcc0000015000 */
[----:B------:R-:W-:-:S05]  /*0030*/  IADD3 R0, P0, PT, -R2, R4, RZ ;  /* 0x0000000402007210 */ /* 0x000fca0007f1e1ff */
[----:B------:R-:W-:Y:S01]  /*0040*/  IMAD.X R4, R5, 0x1, ~R3, P0 ;  /* 0x0000000105047824 */ /* 0x000fe200000e0e03 */
[----:B------:R-:W-:-:S04]  /*0050*/  ISETP.GE.U32.AND P0, PT, R0, 0x5f5e100, PT ;  /* 0x05f5e1000000780c */ /* 0x000fc80003f06070 */
[----:B------:R-:W-:-:S13]  /*0060*/  ISETP.GE.U32.AND.EX P0, PT, R4, RZ, PT, P0 ;  /* 0x000000ff0400720c */ /* 0x000fda0003f06100 */
[----:B------:R-:W-:Y:S05]  /*0070*/  @!P0 BRA `(.L_x_2) ;  /* 0xfffffffc00e88947 */ /* 0x000fea000383ffff */
[----:B------:R-:W-:Y:S05]  /*0080*/  EXIT ;  /* 0x000000000000794d */ /* 0x000fea0003800000 */
.L_x_3:
        /* <DEDUP_REMOVED lines=15> */
.L_x_5:


//--------------------- .nv.shared.reserved.0     --------------------------
	.section	.nv.shared.reserved.0,"aw",@nobits
	.weak		__nv_reservedSMEM_offset_0_alias
	.size		__nv_reservedSMEM_offset_0_alias, 0, 64
	.other		__nv_reservedSMEM_offset_0_alias,@"STO_CUDA_RESERVED_SHARED STV_DEFAULT"
__nv_reservedSMEM_offset_0_alias:
	.zero		0
	.zero		64


//--------------------- .nv.constant0._Z4slowPi   --------------------------
	.section	.nv.constant0._Z4slowPi,"a",@progbits
	.sectionflags	@""
	.align	4
.nv.constant0._Z4slowPi:
	.zero		904


//--------------------- .nv.constant0._Z4fastPi   --------------------------
	.section	.nv.constant0._Z4fastPi,"a",@progbits
	.sectionflags	@""
	.align	4
.nv.constant0._Z4fastPi:
	.zero		904


//--------------------- SYMBOLS --------------------------

	.type		.nv.reservedSmem.offset0,@object
	.size		.nv.reservedSmem.offset0,0x4
